//
// Generated by NVIDIA NVVM Compiler
//
// Compiler Build ID: CL-36424714
// Cuda compilation tools, release 13.0, V13.0.88
// Based on NVVM 20.0.0
//

.version 9.0
.target sm_100
.address_size 64

	// .globl	_Z4calcPiS_

.visible .entry _Z4calcPiS_(
	.param .u64 .ptr .align 1 _Z4calcPiS__param_0,
	.param .u64 .ptr .align 1 _Z4calcPiS__param_1
)
{
	.reg .pred 	%p<9>;
	.reg .b32 	%r<67>;
	.reg .b64 	%rd<35>;
	.reg .b64 	%fd<19>;

	ld.param.u64 	%rd3, [_Z4calcPiS__param_0];
	ld.param.u64 	%rd4, [_Z4calcPiS__param_1];
	cvta.to.global.u64 	%rd1, %rd4;
	cvta.to.global.u64 	%rd2, %rd3;
	mov.u32 	%r4, %ctaid.x;
	mov.u32 	%r5, %ntid.x;
	mov.u32 	%r6, %ctaid.y;
	mov.u32 	%r7, %ntid.y;
	mov.u32 	%r8, %tid.x;
	mov.u32 	%r9, %tid.y;
	add.s32 	%r10, %r9, %r8;
	mad.lo.s32 	%r11, %r6, %r7, %r10;
	mad.lo.s32 	%r1, %r4, %r5, %r11;
	and.b32  	%r12, %r1, 31;
	setp.ne.s32 	%p1, %r12, 0;
	@%p1 bra 	$L__BB0_2;
	mul.wide.s32 	%rd32, %r1, 4;
	add.s64 	%rd33, %rd2, %rd32;
	ld.global.u32 	%r66, [%rd33];
	add.s64 	%rd34, %rd1, %rd32;
	st.global.u32 	[%rd34], %r66;
	bra.uni 	$L__BB0_13;
$L__BB0_2:
	add.s32 	%r2, %r1, 31;
	setp.gt.u32 	%p2, %r2, 62;
	and.b32  	%r3, %r1, -2147483617;
	setp.ne.s32 	%p3, %r3, 31;
	or.pred  	%p4, %p2, %p3;
	@%p4 bra 	$L__BB0_4;
	mul.wide.u32 	%rd27, %r1, 4;
	add.s64 	%rd28, %rd2, %rd27;
	ld.global.u32 	%r59, [%rd28];
	add.s32 	%r60, %r1, -1;
	mul.wide.u32 	%rd29, %r60, 4;
	add.s64 	%rd30, %rd2, %rd29;
	ld.global.u32 	%r61, [%rd30];
	add.s32 	%r62, %r61, %r59;
	ld.global.u32 	%r63, [%rd28+128];
	add.s32 	%r64, %r62, %r63;
	cvt.rn.f64.s32 	%fd16, %r64;
	div.rn.f64 	%fd17, %fd16, 0d4008000000000000;
	cvt.rpi.f64.f64 	%fd18, %fd17;
	cvt.rzi.s32.f64 	%r65, %fd18;
	add.s64 	%rd31, %rd1, %rd27;
	st.global.u32 	[%rd31], %r65;
	bra.uni 	$L__BB0_13;
$L__BB0_4:
	setp.gt.u32 	%p5, %r2, 62;
	@%p5 bra 	$L__BB0_6;
	mul.wide.s32 	%rd22, %r1, 4;
	add.s64 	%rd23, %rd2, %rd22;
	ld.global.u32 	%r50, [%rd23];
	ld.global.u32 	%r51, [%rd23+4];
	add.s32 	%r52, %r51, %r50;
	ld.global.u32 	%r53, [%rd23+-4];
	add.s32 	%r54, %r52, %r53;
	add.s32 	%r55, %r1, 32;
	mul.wide.u32 	%rd24, %r55, 4;
	add.s64 	%rd25, %rd2, %rd24;
	ld.global.u32 	%r56, [%rd25];
	add.s32 	%r57, %r54, %r56;
	cvt.rn.f64.s32 	%fd13, %r57;
	mul.f64 	%fd14, %fd13, 0d3FD0000000000000;
	cvt.rpi.f64.f64 	%fd15, %fd14;
	cvt.rzi.s32.f64 	%r58, %fd15;
	add.s64 	%rd26, %rd1, %rd22;
	st.global.u32 	[%rd26], %r58;
	bra.uni 	$L__BB0_13;
$L__BB0_6:
	setp.ne.s32 	%p6, %r1, 1023;
	@%p6 bra 	$L__BB0_8;
	ld.global.u32 	%r44, [%rd2+4092];
	ld.global.u32 	%r45, [%rd2+4088];
	add.s32 	%r46, %r45, %r44;
	ld.global.u32 	%r47, [%rd2+3964];
	add.s32 	%r48, %r46, %r47;
	cvt.rn.f64.s32 	%fd10, %r48;
	div.rn.f64 	%fd11, %fd10, 0d4008000000000000;
	cvt.rpi.f64.f64 	%fd12, %fd11;
	cvt.rzi.s32.f64 	%r49, %fd12;
	st.global.u32 	[%rd1+4092], %r49;
	bra.uni 	$L__BB0_13;
$L__BB0_8:
	setp.ne.s32 	%p7, %r3, 31;
	@%p7 bra 	$L__BB0_10;
	mul.wide.u32 	%rd15, %r1, 4;
	add.s64 	%rd16, %rd2, %rd15;
	ld.global.u32 	%r34, [%rd16];
	add.s32 	%r35, %r1, -1;
	mul.wide.u32 	%rd17, %r35, 4;
	add.s64 	%rd18, %rd2, %rd17;
	ld.global.u32 	%r36, [%rd18];
	add.s32 	%r37, %r36, %r34;
	ld.global.u32 	%r38, [%rd16+128];
	add.s32 	%r39, %r37, %r38;
	add.s32 	%r40, %r1, -32;
	mul.wide.u32 	%rd19, %r40, 4;
	add.s64 	%rd20, %rd2, %rd19;
	ld.global.u32 	%r41, [%rd20];
	add.s32 	%r42, %r39, %r41;
	cvt.rn.f64.s32 	%fd7, %r42;
	mul.f64 	%fd8, %fd7, 0d3FD0000000000000;
	cvt.rpi.f64.f64 	%fd9, %fd8;
	cvt.rzi.s32.f64 	%r43, %fd9;
	add.s64 	%rd21, %rd1, %rd15;
	st.global.u32 	[%rd21], %r43;
	bra.uni 	$L__BB0_13;
$L__BB0_10:
	and.b32  	%r13, %r1, -32;
	setp.ne.s32 	%p8, %r13, 992;
	@%p8 bra 	$L__BB0_12;
	mul.wide.u32 	%rd8, %r1, 4;
	add.s64 	%rd9, %rd2, %rd8;
	ld.global.u32 	%r24, [%rd9];
	ld.global.u32 	%r25, [%rd9+4];
	add.s32 	%r26, %r25, %r24;
	add.s32 	%r27, %r1, -1;
	mul.wide.u32 	%rd10, %r27, 4;
	add.s64 	%rd11, %rd2, %rd10;
	ld.global.u32 	%r28, [%rd11];
	add.s32 	%r29, %r26, %r28;
	add.s32 	%r30, %r1, -32;
	mul.wide.u32 	%rd12, %r30, 4;
	add.s64 	%rd13, %rd2, %rd12;
	ld.global.u32 	%r31, [%rd13];
	add.s32 	%r32, %r29, %r31;
	cvt.rn.f64.s32 	%fd4, %r32;
	mul.f64 	%fd5, %fd4, 0d3FD0000000000000;
	cvt.rpi.f64.f64 	%fd6, %fd5;
	cvt.rzi.s32.f64 	%r33, %fd6;
	add.s64 	%rd14, %rd1, %rd8;
	st.global.u32 	[%rd14], %r33;
	bra.uni 	$L__BB0_13;
$L__BB0_12:
	mul.wide.s32 	%rd5, %r1, 4;
	add.s64 	%rd6, %rd2, %rd5;
	ld.global.u32 	%r14, [%rd6];
	ld.global.u32 	%r15, [%rd6+4];
	add.s32 	%r16, %r15, %r14;
	ld.global.u32 	%r17, [%rd6+-4];
	add.s32 	%r18, %r16, %r17;
	ld.global.u32 	%r19, [%rd6+128];
	add.s32 	%r20, %r18, %r19;
	ld.global.u32 	%r21, [%rd6+-128];
	add.s32 	%r22, %r20, %r21;
	cvt.rn.f64.s32 	%fd1, %r22;
	div.rn.f64 	%fd2, %fd1, 0d4014000000000000;
	cvt.rpi.f64.f64 	%fd3, %fd2;
	cvt.rzi.s32.f64 	%r23, %fd3;
	add.s64 	%rd7, %rd1, %rd5;
	st.global.u32 	[%rd7], %r23;
$L__BB0_13:
	bar.sync 	0;
	ret;

}


// ===== COMPILED SASS (sm_100) =====

	.target	sm_100

	.elftype	@"ET_EXEC"


//--------------------- .note.nv.tkinfo           --------------------------
	.section	.note.nv.tkinfo,"",@"SHT_NOTE"
	.sectionflags	@"SHF_NOTE_NV_TKINFO"
	.tkinfo
        /*0018*/ 	.word	0x00000002
        /*0030*/ 	.string	""
        /*0030*/ 	.string	"ptxas"
        /*0030*/ 	.string	"Cuda compilation tools, release 13.0, V13.0.88"
        /*0030*/ 	.string	"Build cuda_13.0.r13.0/compiler.36424714_0"
        /*0030*/ 	.string	"-arch sm_100 -m 64 "



//--------------------- .note.nv.cuinfo           --------------------------
	.section	.note.nv.cuinfo,"",@"SHT_NOTE"
	.sectionflags	@"SHF_NOTE_NV_CUINFO"
        /*0018*/ 	.short	0x0002
        /*001a*/ 	.short	0x0064
        /*001c*/ 	.short	0x0082
	.zero		2


//--------------------- .nv.info                  --------------------------
	.section	.nv.info,"",@"SHT_CUDA_INFO"
	.align	4


	//----- nvinfo : EIATTR_REGCOUNT
	.align		4
        /*0000*/ 	.byte	0x04, 0x2f
        /*0002*/ 	.short	(.L_1 - .L_0)
	.align		4
.L_0:
        /*0004*/ 	.word	index@(_Z4calcPiS_)
        /*0008*/ 	.word	0x00000019


	//----- nvinfo : EIATTR_FRAME_SIZE
	.align		4
.L_1:
        /*000c*/ 	.byte	0x04, 0x11
        /*000e*/ 	.short	(.L_3 - .L_2)
	.align		4
.L_2:
        /*0010*/ 	.word	index@($__internal_0_$__cuda_sm20_div_rn_f64_full)
        /*0014*/ 	.word	0x00000000


	//----- nvinfo : EIATTR_FRAME_SIZE
	.align		4
.L_3:
        /*0018*/ 	.byte	0x04, 0x11
        /*001a*/ 	.short	(.L_5 - .L_4)
	.align		4
.L_4:
        /*001c*/ 	.word	index@(_Z4calcPiS_)
        /*0020*/ 	.word	0x00000000


	//----- nvinfo : EIATTR_MIN_STACK_SIZE
	.align		4
.L_5:
        /*0024*/ 	.byte	0x04, 0x12
        /*0026*/ 	.short	(.L_7 - .L_6)
	.align		4
.L_6:
        /*0028*/ 	.word	index@(_Z4calcPiS_)
        /*002c*/ 	.word	0x00000000
.L_7:


//--------------------- .nv.compat                --------------------------
	.section	.nv.compat,"",@"SHT_CUDA_COMPAT_INFO"
	.align	4
        /*0000*/ 	.byte	0x02, 0x09, 0x00, 0x00, 0x02, 0x02, 0x01, 0x00, 0x02, 0x05, 0x05, 0x00, 0x03, 0x07, 0x01, 0x01
        /*0010*/ 	.byte	0x02, 0x03, 0x00, 0x00, 0x02, 0x06, 0x01, 0x00, 0x04, 0x0b, 0x08, 0x00, 0x01, 0x00, 0x00, 0x00
        /*0020*/ 	.byte	0x00, 0x00, 0x00, 0x00


//--------------------- .nv.info._Z4calcPiS_      --------------------------
	.section	.nv.info._Z4calcPiS_,"",@"SHT_CUDA_INFO"
	.sectionflags	@""
	.align	4


	//----- nvinfo : EIATTR_CUDA_API_VERSION
	.align		4
        /*0000*/ 	.byte	0x04, 0x37
        /*0002*/ 	.short	(.L_9 - .L_8)
.L_8:
        /*0004*/ 	.word	0x00000082


	//----- nvinfo : EIATTR_KPARAM_INFO
	.align		4
.L_9:
        /*0008*/ 	.byte	0x04, 0x17
        /*000a*/ 	.short	(.L_11 - .L_10)
.L_10:
        /*000c*/ 	.word	0x00000000
        /*0010*/ 	.short	0x0001
        /*0012*/ 	.short	0x0008
        /*0014*/ 	.byte	0x00, 0xf5, 0x21, 0x00


	//----- nvinfo : EIATTR_KPARAM_INFO
	.align		4
.L_11:
        /*0018*/ 	.byte	0x04, 0x17
        /*001a*/ 	.short	(.L_13 - .L_12)
.L_12:
        /*001c*/ 	.word	0x00000000
        /*0020*/ 	.short	0x0000
        /*0022*/ 	.short	0x0000
        /*0024*/ 	.byte	0x00, 0xf5, 0x21, 0x00


	//----- nvinfo : EIATTR_SPARSE_MMA_MASK
	.align		4
.L_13:
        /*0028*/ 	.byte	0x03, 0x50
        /*002a*/ 	.short	0x0000


	//----- nvinfo : EIATTR_MAXREG_COUNT
	.align		4
        /*002c*/ 	.byte	0x03, 0x1b
        /*002e*/ 	.short	0x00ff


	//----- nvinfo : EIATTR_NUM_BARRIERS
	.align		4
        /*0030*/ 	.byte	0x02, 0x4c
        /*0032*/ 	.byte	0x01
	.zero		1


	//----- nvinfo : EIATTR_MERCURY_ISA_VERSION
	.align		4
        /*0034*/ 	.byte	0x03, 0x5f
        /*0036*/ 	.short	0x0101


	//----- nvinfo : EIATTR_VRC_CTA_INIT_COUNT
	.align		4
        /*0038*/ 	.byte	0x02, 0x4a
	.zero		1
	.zero		1


	//----- nvinfo : EIATTR_EXIT_INSTR_OFFSETS
	.align		4
        /*003c*/ 	.byte	0x04, 0x1c
        /*003e*/ 	.short	(.L_15 - .L_14)


	//   ....[0]....
.L_14:
        /*0040*/ 	.word	0x00000bf0


	//----- nvinfo : EIATTR_CRS_STACK_SIZE
	.align		4
.L_15:
        /*0044*/ 	.byte	0x04, 0x1e
        /*0046*/ 	.short	(.L_17 - .L_16)
.L_16:
        /*0048*/ 	.word	0x00000000


	//----- nvinfo : EIATTR_CBANK_PARAM_SIZE
	.align		4
.L_17:
        /*004c*/ 	.byte	0x03, 0x19
        /*004e*/ 	.short	0x0010


	//----- nvinfo : EIATTR_PARAM_CBANK
	.align		4
        /*0050*/ 	.byte	0x04, 0x0a
        /*0052*/ 	.short	(.L_19 - .L_18)
	.align		4
.L_18:
        /*0054*/ 	.word	index@(.nv.constant0._Z4calcPiS_)
        /*0058*/ 	.short	0x0380
        /*005a*/ 	.short	0x0010


	//----- nvinfo : EIATTR_SW_WAR
	.align		4
.L_19:
        /*005c*/ 	.byte	0x04, 0x36
        /*005e*/ 	.short	(.L_21 - .L_20)
.L_20:
        /*0060*/ 	.word	0x00000008
.L_21:


//--------------------- .nv.callgraph             --------------------------
	.section	.nv.callgraph,"",@"SHT_CUDA_CALLGRAPH"
	.align	4
	.sectionentsize	8
	.align		4
        /*0000*/ 	.word	0x00000000
	.align		4
        /*0004*/ 	.word	0xffffffff
	.align		4
        /*0008*/ 	.word	0x00000000
	.align		4
        /*000c*/ 	.word	0xfffffffe
	.align		4
        /*0010*/ 	.word	0x00000000
	.align		4
        /*0014*/ 	.word	0xfffffffd
	.align		4
        /*0018*/ 	.word	0x00000000
	.align		4
        /*001c*/ 	.word	0xfffffffc


//--------------------- .text._Z4calcPiS_         --------------------------
	.section	.text._Z4calcPiS_,"ax",@progbits
	.align	128
        .global         _Z4calcPiS_
        .type           _Z4calcPiS_,@function
        .size           _Z4calcPiS_,(.L_x_19 - _Z4calcPiS_)
        .other          _Z4calcPiS_,@"STO_CUDA_ENTRY STV_DEFAULT"
_Z4calcPiS_:
.text._Z4calcPiS_:
[----:B------:R-:W-:Y:S01]  /*0000*/  LDC R1, c[0x0][0x37c] ;  /* 0x0000df00ff017b82 */ /* 0x000fe20000000800 */
[----:B------:R-:W0:Y:S07]  /*0010*/  S2R R0, SR_TID.X ;  /* 0x0000000000007919 */ /* 0x000e2e0000002100 */
[----:B------:R-:W1:Y:S01]  /*0020*/  LDC R3, c[0x0][0x360] ;  /* 0x0000d800ff037b82 */ /* 0x000e620000000800 */
[----:B------:R-:W-:Y:S01]  /*0030*/  BSSY.RECONVERGENT B0, `(.L_x_0) ;  /* 0x00000ba000007945 */ /* 0x000fe20003800200 */
[----:B------:R-:W0:Y:S06]  /*0040*/  S2R R7, SR_TID.Y ;  /* 0x0000000000077919 */ /* 0x000e2c0000002200 */
[----:B------:R-:W2:Y:S08]  /*0050*/  S2UR UR4, SR_CTAID.Y ;  /* 0x00000000000479c3 */ /* 0x000eb00000002600 */
[----:B------:R-:W2:Y:S08]  /*0060*/  LDC R5, c[0x0][0x364] ;  /* 0x0000d900ff057b82 */ /* 0x000eb00000000800 */
[----:B------:R-:W1:Y:S01]  /*0070*/  S2UR UR6, SR_CTAID.X ;  /* 0x00000000000679c3 */ /* 0x000e620000002500 */
[----:B0-----:R-:W-:-:S04]  /*0080*/  IMAD.IADD R0, R0, 0x1, R7 ;  /* 0x0000000100007824 */ /* 0x001fc800078e0207 */
[----:B--2---:R-:W-:Y:S01]  /*0090*/  IMAD R0, R5, UR4, R0 ;  /* 0x0000000405007c24 */ /* 0x004fe2000f8e0200 */
[----:B------:R-:W0:Y:S03]  /*00a0*/  LDCU.64 UR4, c[0x0][0x358] ;  /* 0x00006b00ff0477ac */ /* 0x000e260008000a00 */
[----:B-1----:R-:W-:-:S05]  /*00b0*/  IMAD R0, R3, UR6, R0 ;  /* 0x0000000603007c24 */ /* 0x002fca000f8e0200 */
[----:B------:R-:W-:-:S13]  /*00c0*/  LOP3.LUT P0, RZ, R0, 0x1f, RZ, 0xc0, !PT ;  /* 0x0000001f00ff7812 */ /* 0x000fda000780c0ff */
[----:B0-----:R-:W-:Y:S05]  /*00d0*/  @P0 BRA `(.L_x_1) ;  /* 0x00000000001c0947 */ /* 0x001fea0003800000 */
[----:B------:R-:W0:Y:S08]  /*00e0*/  LDC.64 R2, c[0x0][0x380] ;  /* 0x0000e000ff027b82 */ /* 0x000e300000000a00 */
[----:B------:R-:W1:Y:S01]  /*00f0*/  LDC.64 R4, c[0x0][0x388] ;  /* 0x0000e200ff047b82 */ /* 0x000e620000000a00 */
[----:B0-----:R-:W-:-:S06]  /*0100*/  IMAD.WIDE R2, R0, 0x4, R2 ;  /* 0x0000000400027825 */ /* 0x001fcc00078e0202 */
[----:B------:R-:W2:Y:S01]  /*0110*/  LDG.E R3, desc[UR4][R2.64] ;  /* 0x0000000402037981 */ /* 0x000ea2000c1e1900 */
[----:B-1----:R-:W-:-:S05]  /*0120*/  IMAD.WIDE R4, R0, 0x4, R4 ;  /* 0x0000000400047825 */ /* 0x002fca00078e0204 */
[----:B--2---:R0:W-:Y:S01]  /*0130*/  STG.E desc[UR4][R4.64], R3 ;  /* 0x0000000304007986 */ /* 0x0041e2000c101904 */
[----:B------:R-:W-:Y:S05]  /*0140*/  BRA `(.L_x_2) ;  /* 0x0000000800a07947 */ /* 0x000fea0003800000 */
.L_x_1:
[C---:B------:R-:W-:Y:S01]  /*0150*/  LOP3.LUT R3, R0.reuse, 0x8000001f, RZ, 0xc0, !PT ;  /* 0x8000001f00037812 */ /* 0x040fe200078ec0ff */
[----:B------:R-:W-:Y:S02]  /*0160*/  VIADD R2, R0, 0x1f ;  /* 0x0000001f00027836 */ /* 0x000fe40000000000 */
[----:B------:R-:W-:Y:S01]  /*0170*/  IMAD.MOV.U32 R4, RZ, RZ, RZ ;  /* 0x000000ffff047224 */ /* 0x000fe200078e00ff */
[----:B------:R-:W-:-:S04]  /*0180*/  ISETP.NE.AND P0, PT, R3, 0x1f, PT ;  /* 0x0000001f0300780c */ /* 0x000fc80003f05270 */
[----:B------:R-:W-:-:S13]  /*0190*/  ISETP.GT.U32.OR P1, PT, R2, 0x3e, P0 ;  /* 0x0000003e0200780c */ /* 0x000fda0000724470 */
[----:B------:R-:W-:Y:S05]  /*01a0*/  @P1 BRA `(.L_x_3) ;  /* 0x00000000008c1947 */ /* 0x000fea0003800000 */
[----:B------:R-:W0:Y:S01]  /*01b0*/  LDC.64 R2, c[0x0][0x380] ;  /* 0x0000e000ff027b82 */ /* 0x000e220000000a00 */
[----:B------:R-:W-:-:S04]  /*01c0*/  VIADD R7, R0, 0xffffffff ;  /* 0xffffffff00077836 */ /* 0x000fc80000000000 */
[----:B0-----:R-:W-:-:S04]  /*01d0*/  IMAD.WIDE.U32 R6, R7, 0x4, R2 ;  /* 0x0000000407067825 */ /* 0x001fc800078e0002 */
[----:B------:R-:W-:Y:S02]  /*01e0*/  IMAD.WIDE.U32 R2, R0, 0x4, R2 ;  /* 0x0000000400027825 */ /* 0x000fe400078e0002 */
[----:B------:R-:W2:Y:S04]  /*01f0*/  LDG.E R6, desc[UR4][R6.64] ;  /* 0x0000000406067981 */ /* 0x000ea8000c1e1900 */
[----:B------:R-:W2:Y:S04]  /*0200*/  LDG.E R5, desc[UR4][R2.64] ;  /* 0x0000000402057981 */ /* 0x000ea8000c1e1900 */
[----:B------:R-:W2:Y:S01]  /*0210*/  LDG.E R14, desc[UR4][R2.64+0x80] ;  /* 0x00008004020e7981 */ /* 0x000ea2000c1e1900 */
[----:B------:R-:W0:Y:S01]  /*0220*/  MUFU.RCP64H R9, 3 ;  /* 0x4008000000097908 */ /* 0x000e220000001800 */
[----:B------:R-:W-:Y:S01]  /*0230*/  IMAD.MOV.U32 R12, RZ, RZ, 0x0 ;  /* 0x00000000ff0c7424 */ /* 0x000fe200078e00ff */
[----:B------:R-:W-:Y:S01]  /*0240*/  BSSY.RECONVERGENT B1, `(.L_x_4) ;  /* 0x0000014000017945 */ /* 0x000fe20003800200 */
[----:B------:R-:W-:-:S02]  /*0250*/  IMAD.MOV.U32 R13, RZ, RZ, 0x40080000 ;  /* 0x40080000ff0d7424 */ /* 0x000fc400078e00ff */
[----:B------:R-:W-:-:S06]  /*0260*/  IMAD.MOV.U32 R8, RZ, RZ, 0x1 ;  /* 0x00000001ff087424 */ /* 0x000fcc00078e00ff */
[----:B0-----:R-:W-:-:S08]  /*0270*/  DFMA R10, R8, -R12, 1 ;  /* 0x3ff00000080a742b */ /* 0x001fd0000000080c */
[----:B------:R-:W-:-:S08]  /*0280*/  DFMA R10, R10, R10, R10 ;  /* 0x0000000a0a0a722b */ /* 0x000fd0000000000a */
[----:B------:R-:W-:-:S08]  /*0290*/  DFMA R10, R8, R10, R8 ;  /* 0x0000000a080a722b */ /* 0x000fd00000000008 */
[----:B------:R-:W-:-:S08]  /*02a0*/  DFMA R8, R10, -R12, 1 ;  /* 0x3ff000000a08742b */ /* 0x000fd0000000080c */
[----:B------:R-:W-:Y:S01]  /*02b0*/  DFMA R8, R10, R8, R10 ;  /* 0x000000080a08722b */ /* 0x000fe2000000000a */
[----:B--2---:R-:W-:-:S04]  /*02c0*/  IADD3 R5, PT, PT, R14, R6, R5 ;  /* 0x000000060e057210 */ /* 0x004fc80007ffe005 */
[----:B------:R-:W0:Y:S03]  /*02d0*/  I2F.F64 R6, R5 ;  /* 0x0000000500067312 */ /* 0x000e260000201c00 */
[----:B0-----:R-:W-:Y:S01]  /*02e0*/  DMUL R2, R6, R8 ;  /* 0x0000000806027228 */ /* 0x001fe20000000000 */
[----:B------:R-:W-:-:S07]  /*02f0*/  FSETP.GEU.AND P1, PT, |R7|, 6.5827683646048100446e-37, PT ;  /* 0x036000000700780b */ /* 0x000fce0003f2e200 */
[----:B------:R-:W-:-:S08]  /*0300*/  DFMA R10, R2, -3, R6 ;  /* 0xc0080000020a782b */ /* 0x000fd00000000006 */
[----:B------:R-:W-:-:S10]  /*0310*/  DFMA R2, R8, R10, R2 ;  /* 0x0000000a0802722b */ /* 0x000fd40000000002 */
[----:B------:R-:W-:-:S05]  /*0320*/  FFMA R8, RZ, 2.125, R3 ;  /* 0x40080000ff087823 */ /* 0x000fca0000000003 */
[----:B------:R-:W-:-:S13]  /*0330*/  FSETP.GT.AND P0, PT, |R8|, 1.469367938527859385e-39, PT ;  /* 0x001000000800780b */ /* 0x000fda0003f04200 */
[----:B------:R-:W-:Y:S05]  /*0340*/  @P0 BRA P1, `(.L_x_5) ;  /* 0x00000000000c0947 */ /* 0x000fea0000800000 */
[----:B------:R-:W-:Y:S01]  /*0350*/  IMAD.MOV.U32 R5, RZ, RZ, 0x40080000 ;  /* 0x40080000ff057424 */ /* 0x000fe200078e00ff */
[----:B------:R-:W-:-:S07]  /*0360*/  MOV R10, 0x380 ;  /* 0x00000380000a7802 */ /* 0x000fce0000000f00 */
[----:B------:R-:W-:Y:S05]  /*0370*/  CALL.REL.NOINC `($__internal_0_$__cuda_sm20_div_rn_f64_full) ;  /* 0x0000000800207944 */ /* 0x000fea0003c00000 */
.L_x_5:
[----:B------:R-:W-:Y:S05]  /*0380*/  BSYNC.RECONVERGENT B1 ;  /* 0x0000000000017941 */ /* 0x000fea0003800200 */
.L_x_4:
[----:B------:R-:W0:Y:S01]  /*0390*/  LDC.64 R4, c[0x0][0x388] ;  /* 0x0000e200ff047b82 */ /* 0x000e220000000a00 */
[----:B------:R-:W1:Y:S01]  /*03a0*/  F2I.F64.CEIL R3, R2 ;  /* 0x0000000200037311 */ /* 0x000e620000309100 */
[----:B0-----:R-:W-:-:S05]  /*03b0*/  IMAD.WIDE.U32 R4, R0, 0x4, R4 ;  /* 0x0000000400047825 */ /* 0x001fca00078e0004 */
[----:B-1----:R0:W-:Y:S01]  /*03c0*/  STG.E desc[UR4][R4.64], R3 ;  /* 0x0000000304007986 */ /* 0x0021e2000c101904 */
[----:B------:R-:W-:Y:S05]  /*03d0*/  BRA `(.L_x_2) ;  /* 0x0000000400fc7947 */ /* 0x000fea0003800000 */
.L_x_3:
[----:B------:R-:W-:-:S13]  /*03e0*/  ISETP.GT.U32.AND P1, PT, R2, 0x3e, PT ;  /* 0x0000003e0200780c */ /* 0x000fda0003f24070 */
[----:B------:R-:W-:Y:S05]  /*03f0*/  @P1 BRA `(.L_x_6) ;  /* 0x0000000000441947 */ /* 0x000fea0003800000 */
[----:B------:R-:W0:Y:S01]  /*0400*/  LDC.64 R2, c[0x0][0x380] ;  /* 0x0000e000ff027b82 */ /* 0x000e220000000a00 */
[C---:B------:R-:W-:Y:S01]  /*0410*/  IADD3 R5, PT, PT, R0.reuse, 0x20, RZ ;  /* 0x0000002000057810 */ /* 0x040fe20007ffe0ff */
[----:B0-----:R-:W-:-:S04]  /*0420*/  IMAD.WIDE R6, R0, 0x4, R2 ;  /* 0x0000000400067825 */ /* 0x001fc800078e0202 */
[----:B------:R-:W-:Y:S01]  /*0430*/  IMAD.WIDE.U32 R2, R5, 0x4, R2 ;  /* 0x0000000405027825 */ /* 0x000fe200078e0002 */
[----:B------:R-:W2:Y:S04]  /*0440*/  LDG.E R4, desc[UR4][R6.64] ;  /* 0x0000000406047981 */ /* 0x000ea8000c1e1900 */
[----:B------:R-:W2:Y:S04]  /*0450*/  LDG.E R5, desc[UR4][R6.64+0x4] ;  /* 0x0000040406057981 */ /* 0x000ea8000c1e1900 */
[----:B------:R-:W2:Y:S04]  /*0460*/  LDG.E R8, desc[UR4][R6.64+-0x4] ;  /* 0xfffffc0406087981 */ /* 0x000ea8000c1e1900 */
[----:B------:R-:W3:Y:S01]  /*0470*/  LDG.E R3, desc[UR4][R2.64] ;  /* 0x0000000402037981 */ /* 0x000ee2000c1e1900 */
[----:B--2---:R-:W-:-:S02]  /*0480*/  IADD3 R4, PT, PT, R8, R5, R4 ;  /* 0x0000000508047210 */ /* 0x004fc40007ffe004 */
[----:B------:R-:W0:Y:S03]  /*0490*/  LDC.64 R8, c[0x0][0x388] ;  /* 0x0000e200ff087b82 */ /* 0x000e260000000a00 */
[----:B---3--:R-:W-:-:S04]  /*04a0*/  IMAD.IADD R10, R4, 0x1, R3 ;  /* 0x00000001040a7824 */ /* 0x008fc800078e0203 */
[----:B------:R-:W1:Y:S02]  /*04b0*/  I2F.F64 R4, R10 ;  /* 0x0000000a00047312 */ /* 0x000e640000201c00 */
[----:B-1----:R-:W-:Y:S01]  /*04c0*/  DMUL R4, R4, 0.25 ;  /* 0x3fd0000004047828 */ /* 0x002fe20000000000 */
[----:B0-----:R-:W-:-:S09]  /*04d0*/  IMAD.WIDE R8, R0, 0x4, R8 ;  /* 0x0000000400087825 */ /* 0x001fd200078e0208 */
[----:B------:R-:W0:Y:S02]  /*04e0*/  F2I.F64.CEIL R5, R4 ;  /* 0x0000000400057311 */ /* 0x000e240000309100 */
[----:B0-----:R0:W-:Y:S01]  /*04f0*/  STG.E desc[UR4][R8.64], R5 ;  /* 0x0000000508007986 */ /* 0x0011e2000c101904 */
[----:B------:R-:W-:Y:S05]  /*0500*/  BRA `(.L_x_2) ;  /* 0x0000000400b07947 */ /* 0x000fea0003800000 */
.L_x_6:
[----:B------:R-:W-:-:S13]  /*0510*/  ISETP.NE.AND P1, PT, R0, 0x3ff, PT ;  /* 0x000003ff0000780c */ /* 0x000fda0003f25270 */
[----:B------:R-:W-:Y:S05]  /*0520*/  @P1 BRA `(.L_x_7) ;  /* 0x0000000000741947 */ /* 0x000fea0003800000 */
[----:B------:R-:W0:Y:S02]  /*0530*/  LDC.64 R2, c[0x0][0x380] ;  /* 0x0000e000ff027b82 */ /* 0x000e240000000a00 */
[----:B0-----:R-:W2:Y:S04]  /*0540*/  LDG.E R0, desc[UR4][R2.64+0xffc] ;  /* 0x000ffc0402007981 */ /* 0x001ea8000c1e1900 */
[----:B------:R-:W2:Y:S04]  /*0550*/  LDG.E R5, desc[UR4][R2.64+0xff8] ;  /* 0x000ff80402057981 */ /* 0x000ea8000c1e1900 */
[----:B------:R-:W2:Y:S01]  /*0560*/  LDG.E R12, desc[UR4][R2.64+0xf7c] ;  /* 0x000f7c04020c7981 */ /* 0x000ea2000c1e1900 */
[----:B------:R-:W0:Y:S01]  /*0570*/  MUFU.RCP64H R7, 3 ;  /* 0x4008000000077908 */ /* 0x000e220000001800 */
[----:B------:R-:W-:-:S02]  /*0580*/  IMAD.MOV.U32 R8, RZ, RZ, 0x0 ;  /* 0x00000000ff087424 */ /* 0x000fc400078e00ff */
[----:B------:R-:W-:Y:S02]  /*0590*/  IMAD.MOV.U32 R9, RZ, RZ, 0x40080000 ;  /* 0x40080000ff097424 */ /* 0x000fe400078e00ff */
        /* <DEDUP_REMOVED lines=18> */
.L_x_8:
[----:B------:R-:W0:Y:S01]  /*06c0*/  LDC.64 R4, c[0x0][0x388] ;  /* 0x0000e200ff047b82 */ /* 0x000e220000000a00 */
[----:B------:R-:W0:Y:S02]  /*06d0*/  F2I.F64.CEIL R3, R2 ;  /* 0x0000000200037311 */ /* 0x000e240000309100 */
[----:B0-----:R1:W-:Y:S01]  /*06e0*/  STG.E desc[UR4][R4.64+0xffc], R3 ;  /* 0x000ffc0304007986 */ /* 0x0013e2000c101904 */
[----:B------:R-:W-:Y:S05]  /*06f0*/  BRA `(.L_x_2) ;  /* 0x0000000400347947 */ /* 0x000fea0003800000 */
.L_x_7:
[----:B------:R-:W-:Y:S05]  /*0700*/  @P0 BRA `(.L_x_9) ;  /* 0x00000000004c0947 */ /* 0x000fea0003800000 */
[----:B------:R-:W0:Y:S01]  /*0710*/  LDC.64 R2, c[0x0][0x380] ;  /* 0x0000e000ff027b82 */ /* 0x000e220000000a00 */
[C---:B------:R-:W-:Y:S01]  /*0720*/  VIADD R9, R0.reuse, 0xffffffff ;  /* 0xffffffff00097836 */ /* 0x040fe20000000000 */
[----:B------:R-:W-:-:S06]  /*0730*/  IADD3 R5, PT, PT, R0, -0x20, RZ ;  /* 0xffffffe000057810 */ /* 0x000fcc0007ffe0ff */
[----:B------:R-:W1:Y:S01]  /*0740*/  LDC.64 R10, c[0x0][0x388] ;  /* 0x0000e200ff0a7b82 */ /* 0x000e620000000a00 */
[----:B0-----:R-:W-:-:S04]  /*0750*/  IMAD.WIDE.U32 R8, R9, 0x4, R2 ;  /* 0x0000000409087825 */ /* 0x001fc800078e0002 */
[C-C-:B------:R-:W-:Y:S02]  /*0760*/  IMAD.WIDE.U32 R6, R0.reuse, 0x4, R2.reuse ;  /* 0x0000000400067825 */ /* 0x140fe400078e0002 */
[----:B------:R-:W2:Y:S02]  /*0770*/  LDG.E R9, desc[UR4][R8.64] ;  /* 0x0000000408097981 */ /* 0x000ea4000c1e1900 */
[----:B------:R-:W-:Y:S02]  /*0780*/  IMAD.WIDE.U32 R2, R5, 0x4, R2 ;  /* 0x0000000405027825 */ /* 0x000fe400078e0002 */
[----:B------:R-:W2:Y:S04]  /*0790*/  LDG.E R4, desc[UR4][R6.64] ;  /* 0x0000000406047981 */ /* 0x000ea8000c1e1900 */
[----:B------:R-:W2:Y:S04]  /*07a0*/  LDG.E R5, desc[UR4][R6.64+0x80] ;  /* 0x0000800406057981 */ /* 0x000ea8000c1e1900 */
[----:B------:R-:W3:Y:S01]  /*07b0*/  LDG.E R3, desc[UR4][R2.64] ;  /* 0x0000000402037981 */ /* 0x000ee2000c1e1900 */
[----:B-1----:R-:W-:Y:S01]  /*07c0*/  IMAD.WIDE.U32 R10, R0, 0x4, R10 ;  /* 0x00000004000a7825 */ /* 0x002fe200078e000a */
[----:B--2---:R-:W-:-:S05]  /*07d0*/  IADD3 R4, PT, PT, R5, R9, R4 ;  /* 0x0000000905047210 */ /* 0x004fca0007ffe004 */
[----:B---3--:R-:W-:-:S04]  /*07e0*/  IMAD.IADD R12, R4, 0x1, R3 ;  /* 0x00000001040c7824 */ /* 0x008fc800078e0203 */
[----:B------:R-:W0:Y:S02]  /*07f0*/  I2F.F64 R4, R12 ;  /* 0x0000000c00047312 */ /* 0x000e240000201c00 */
[----:B0-----:R-:W-:-:S10]  /*0800*/  DMUL R4, R4, 0.25 ;  /* 0x3fd0000004047828 */ /* 0x001fd40000000000 */
[----:B------:R-:W0:Y:S02]  /*0810*/  F2I.F64.CEIL R5, R4 ;  /* 0x0000000400057311 */ /* 0x000e240000309100 */
[----:B0-----:R2:W-:Y:S01]  /*0820*/  STG.E desc[UR4][R10.64], R5 ;  /* 0x000000050a007986 */ /* 0x0015e2000c101904 */
[----:B------:R-:W-:Y:S05]  /*0830*/  BRA `(.L_x_2) ;  /* 0x0000000000e47947 */ /* 0x000fea0003800000 */
.L_x_9:
[----:B------:R-:W-:-:S04]  /*0840*/  LOP3.LUT R2, R0, 0xffffffe0, RZ, 0xc0, !PT ;  /* 0xffffffe000027812 */ /* 0x000fc800078ec0ff */
[----:B------:R-:W-:-:S13]  /*0850*/  ISETP.NE.AND P0, PT, R2, 0x3e0, PT ;  /* 0x000003e00200780c */ /* 0x000fda0003f05270 */
[----:B------:R-:W-:Y:S05]  /*0860*/  @P0 BRA `(.L_x_10) ;  /* 0x00000000004c0947 */ /* 0x000fea0003800000 */
[----:B------:R-:W0:Y:S01]  /*0870*/  LDC.64 R2, c[0x0][0x380] ;  /* 0x0000e000ff027b82 */ /* 0x000e220000000a00 */
[C---:B------:R-:W-:Y:S02]  /*0880*/  VIADD R7, R0.reuse, 0xffffffff ;  /* 0xffffffff00077836 */ /* 0x040fe40000000000 */
[----:B------:R-:W-:-:S05]  /*0890*/  VIADD R9, R0, 0xffffffe0 ;  /* 0xffffffe000097836 */ /* 0x000fca0000000000 */
        /* <DEDUP_REMOVED lines=16> */
.L_x_10:
[----:B------:R-:W0:Y:S02]  /*09a0*/  LDC.64 R2, c[0x0][0x380] ;  /* 0x0000e000ff027b82 */ /* 0x000e240000000a00 */
[----:B0-----:R-:W-:-:S05]  /*09b0*/  IMAD.WIDE R10, R0, 0x4, R2 ;  /* 0x00000004000a7825 */ /* 0x001fca00078e0202 */
[----:B------:R-:W2:Y:S04]  /*09c0*/  LDG.E R5, desc[UR4][R10.64] ;  /* 0x000000040a057981 */ /* 0x000ea8000c1e1900 */
[----:B------:R-:W2:Y:S04]  /*09d0*/  LDG.E R12, desc[UR4][R10.64+0x4] ;  /* 0x000004040a0c7981 */ /* 0x000ea8000c1e1900 */
[----:B------:R-:W2:Y:S04]  /*09e0*/  LDG.E R13, desc[UR4][R10.64+-0x4] ;  /* 0xfffffc040a0d7981 */ /* 0x000ea8000c1e1900 */
[----:B------:R-:W3:Y:S04]  /*09f0*/  LDG.E R14, desc[UR4][R10.64+0x80] ;  /* 0x000080040a0e7981 */ /* 0x000ee8000c1e1900 */
[----:B------:R-:W3:Y:S01]  /*0a00*/  LDG.E R15, desc[UR4][R10.64+-0x80] ;  /* 0xffff80040a0f7981 */ /* 0x000ee2000c1e1900 */
[----:B------:R-:W0:Y:S01]  /*0a10*/  MUFU.RCP64H R3, 5 ;  /* 0x4014000000037908 */ /* 0x000e220000001800 */
[----:B------:R-:W-:Y:S01]  /*0a20*/  IMAD.MOV.U32 R8, RZ, RZ, 0x0 ;  /* 0x00000000ff087424 */ /* 0x000fe200078e00ff */
[----:B------:R-:W-:Y:S01]  /*0a30*/  MOV R2, 0x1 ;  /* 0x0000000100027802 */ /* 0x000fe20000000f00 */
[----:B------:R-:W-:Y:S01]  /*0a40*/  IMAD.MOV.U32 R9, RZ, RZ, 0x40140000 ;  /* 0x40140000ff097424 */ /* 0x000fe200078e00ff */
[----:B------:R-:W-:Y:S05]  /*0a50*/  BSSY.RECONVERGENT B1, `(.L_x_11) ;  /* 0x0000013000017945 */ /* 0x000fea0003800200 */
[----:B0-----:R-:W-:-:S08]  /*0a60*/  DFMA R6, R2, -R8, 1 ;  /* 0x3ff000000206742b */ /* 0x001fd00000000808 */
[----:B------:R-:W-:-:S08]  /*0a70*/  DFMA R6, R6, R6, R6 ;  /* 0x000000060606722b */ /* 0x000fd00000000006 */
[----:B------:R-:W-:-:S08]  /*0a80*/  DFMA R2, R2, R6, R2 ;  /* 0x000000060202722b */ /* 0x000fd00000000002 */
[----:B------:R-:W-:-:S08]  /*0a90*/  DFMA R8, R2, -R8, 1 ;  /* 0x3ff000000208742b */ /* 0x000fd00000000808 */
[----:B------:R-:W-:Y:S01]  /*0aa0*/  DFMA R2, R2, R8, R2 ;  /* 0x000000080202722b */ /* 0x000fe20000000002 */
[----:B--2---:R-:W-:-:S04]  /*0ab0*/  IADD3 R5, PT, PT, R13, R12, R5 ;  /* 0x0000000c0d057210 */ /* 0x004fc80007ffe005 */
[----:B---3--:R-:W-:-:S04]  /*0ac0*/  IADD3 R5, PT, PT, R15, R5, R14 ;  /* 0x000000050f057210 */ /* 0x008fc80007ffe00e */
[----:B------:R-:W0:Y:S02]  /*0ad0*/  I2F.F64 R6, R5 ;  /* 0x0000000500067312 */ /* 0x000e240000201c00 */
[----:B0-----:R-:W-:Y:S01]  /*0ae0*/  DMUL R8, R6, R2 ;  /* 0x0000000206087228 */ /* 0x001fe20000000000 */
[----:B------:R-:W-:-:S07]  /*0af0*/  FSETP.GEU.AND P1, PT, |R7|, 6.5827683646048100446e-37, PT ;  /* 0x036000000700780b */ /* 0x000fce0003f2e200 */
[----:B------:R-:W-:-:S08]  /*0b00*/  DFMA R10, R8, -5, R6 ;  /* 0xc0140000080a782b */ /* 0x000fd00000000006 */
[----:B------:R-:W-:-:S10]  /*0b10*/  DFMA R2, R2, R10, R8 ;  /* 0x0000000a0202722b */ /* 0x000fd40000000008 */
[----:B------:R-:W-:-:S05]  /*0b20*/  FFMA R8, RZ, 2.3125, R3 ;  /* 0x40140000ff087823 */ /* 0x000fca0000000003 */
[----:B------:R-:W-:-:S13]  /*0b30*/  FSETP.GT.AND P0, PT, |R8|, 1.469367938527859385e-39, PT ;  /* 0x001000000800780b */ /* 0x000fda0003f04200 */
[----:B------:R-:W-:Y:S05]  /*0b40*/  @P0 BRA P1, `(.L_x_12) ;  /* 0x00000000000c0947 */ /* 0x000fea0000800000 */
[----:B------:R-:W-:Y:S01]  /*0b50*/  IMAD.MOV.U32 R5, RZ, RZ, 0x40140000 ;  /* 0x40140000ff057424 */ /* 0x000fe200078e00ff */
[----:B------:R-:W-:-:S07]  /*0b60*/  MOV R10, 0xb80 ;  /* 0x00000b80000a7802 */ /* 0x000fce0000000f00 */
[----:B------:R-:W-:Y:S05]  /*0b70*/  CALL.REL.NOINC `($__internal_0_$__cuda_sm20_div_rn_f64_full) ;  /* 0x0000000000207944 */ /* 0x000fea0003c00000 */
.L_x_12:
[----:B------:R-:W-:Y:S05]  /*0b80*/  BSYNC.RECONVERGENT B1 ;  /* 0x0000000000017941 */ /* 0x000fea0003800200 */
.L_x_11:
[----:B------:R-:W0:Y:S01]  /*0b90*/  LDC.64 R4, c[0x0][0x388] ;  /* 0x0000e200ff047b82 */ /* 0x000e220000000a00 */
[----:B------:R-:W1:Y:S01]  /*0ba0*/  F2I.F64.CEIL R3, R2 ;  /* 0x0000000200037311 */ /* 0x000e620000309100 */
[----:B0-----:R-:W-:-:S05]  /*0bb0*/  IMAD.WIDE R4, R0, 0x4, R4 ;  /* 0x0000000400047825 */ /* 0x001fca00078e0204 */
[----:B-1----:R4:W-:Y:S02]  /*0bc0*/  STG.E desc[UR4][R4.64], R3 ;  /* 0x0000000304007986 */ /* 0x0029e4000c101904 */
.L_x_2:
[----:B------:R-:W-:Y:S05]  /*0bd0*/  BSYNC.RECONVERGENT B0 ;  /* 0x0000000000007941 */ /* 0x000fea0003800200 */
.L_x_0:
[----:B------:R-:W-:Y:S06]  /*0be0*/  BAR.SYNC.DEFER_BLOCKING 0x0 ;  /* 0x0000000000007b1d */ /* 0x000fec0000010000 */
[----:B------:R-:W-:Y:S05]  /*0bf0*/  EXIT ;  /* 0x000000000000794d */ /* 0x000fea0003800000 */
        .weak           $__internal_0_$__cuda_sm20_div_rn_f64_full
        .type           $__internal_0_$__cuda_sm20_div_rn_f64_full,@function
        .size           $__internal_0_$__cuda_sm20_div_rn_f64_full,(.L_x_19 - $__internal_0_$__cuda_sm20_div_rn_f64_full)
$__internal_0_$__cuda_sm20_div_rn_f64_full:
[C---:B------:R-:W-:Y:S01]  /*0c00*/  FSETP.GEU.AND P0, PT, |R5|.reuse, 1.469367938527859385e-39, PT ;  /* 0x001000000500780b */ /* 0x040fe20003f0e200 */
[----:B------:R-:W-:Y:S01]  /*0c10*/  IMAD.MOV.U32 R16, RZ, RZ, 0x1 ;  /* 0x00000001ff107424 */ /* 0x000fe200078e00ff */
[----:B------:R-:W-:Y:S01]  /*0c20*/  LOP3.LUT R2, R5, 0x800fffff, RZ, 0xc0, !PT ;  /* 0x800fffff05027812 */ /* 0x000fe200078ec0ff */
[----:B------:R-:W-:Y:S01]  /*0c30*/  BSSY.RECONVERGENT B2, `(.L_x_13) ;  /* 0x0000055000027945 */ /* 0x000fe20003800200 */
[C---:B------:R-:W-:Y:S02]  /*0c40*/  FSETP.GEU.AND P2, PT, |R7|.reuse, 1.469367938527859385e-39, PT ;  /* 0x001000000700780b */ /* 0x040fe40003f4e200 */
[----:B------:R-:W-:Y:S01]  /*0c50*/  LOP3.LUT R3, R2, 0x3ff00000, RZ, 0xfc, !PT ;  /* 0x3ff0000002037812 */ /* 0x000fe200078efcff */
[----:B------:R-:W-:Y:S01]  /*0c60*/  IMAD.MOV.U32 R2, RZ, RZ, R4 ;  /* 0x000000ffff027224 */ /* 0x000fe200078e0004 */
[----:B------:R-:W-:Y:S02]  /*0c70*/  LOP3.LUT R11, R7, 0x7ff00000, RZ, 0xc0, !PT ;  /* 0x7ff00000070b7812 */ /* 0x000fe400078ec0ff */
[----:B------:R-:W-:-:S03]  /*0c80*/  LOP3.LUT R14, R5, 0x7ff00000, RZ, 0xc0, !PT ;  /* 0x7ff00000050e7812 */ /* 0x000fc600078ec0ff */
[----:B------:R-:W-:Y:S01]  /*0c90*/  @!P0 DMUL R2, R4, 8.98846567431157953865e+307 ;  /* 0x7fe0000004028828 */ /* 0x000fe20000000000 */
[----:B------:R-:W-:-:S03]  /*0ca0*/  ISETP.GE.U32.AND P1, PT, R11, R14, PT ;  /* 0x0000000e0b00720c */ /* 0x000fc60003f26070 */
[----:B------:R-:W-:Y:S01]  /*0cb0*/  @!P2 LOP3.LUT R12, R5, 0x7ff00000, RZ, 0xc0, !PT ;  /* 0x7ff00000050ca812 */ /* 0x000fe200078ec0ff */
[----:B------:R-:W-:Y:S01]  /*0cc0*/  @!P2 IMAD.MOV.U32 R18, RZ, RZ, RZ ;  /* 0x000000ffff12a224 */ /* 0x000fe200078e00ff */
[----:B------:R-:W0:Y:S02]  /*0cd0*/  MUFU.RCP64H R17, R3 ;  /* 0x0000000300117308 */ /* 0x000e240000001800 */
[----:B------:R-:W-:Y:S01]  /*0ce0*/  @!P2 ISETP.GE.U32.AND P3, PT, R11, R12, PT ;  /* 0x0000000c0b00a20c */ /* 0x000fe20003f66070 */
[----:B------:R-:W-:-:S05]  /*0cf0*/  IMAD.MOV.U32 R12, RZ, RZ, 0x1ca00000 ;  /* 0x1ca00000ff0c7424 */ /* 0x000fca00078e00ff */
[----:B------:R-:W-:-:S04]  /*0d00*/  @!P2 SEL R13, R12, 0x63400000, !P3 ;  /* 0x634000000c0da807 */ /* 0x000fc80005800000 */
[----:B------:R-:W-:-:S04]  /*0d10*/  @!P2 LOP3.LUT R13, R13, 0x80000000, R7, 0xf8, !PT ;  /* 0x800000000d0da812 */ /* 0x000fc800078ef807 */
[----:B------:R-:W-:Y:S01]  /*0d20*/  @!P2 LOP3.LUT R19, R13, 0x100000, RZ, 0xfc, !PT ;  /* 0x001000000d13a812 */ /* 0x000fe200078efcff */
[----:B0-----:R-:W-:-:S08]  /*0d30*/  DFMA R8, R16, -R2, 1 ;  /* 0x3ff000001008742b */ /* 0x001fd00000000802 */
[----:B------:R-:W-:-:S08]  /*0d40*/  DFMA R8, R8, R8, R8 ;  /* 0x000000080808722b */ /* 0x000fd00000000008 */
[----:B------:R-:W-:Y:S01]  /*0d50*/  DFMA R16, R16, R8, R16 ;  /* 0x000000081010722b */ /* 0x000fe20000000010 */
[----:B------:R-:W-:Y:S01]  /*0d60*/  SEL R9, R12, 0x63400000, !P1 ;  /* 0x634000000c097807 */ /* 0x000fe20004800000 */
[----:B------:R-:W-:-:S03]  /*0d70*/  IMAD.MOV.U32 R8, RZ, RZ, R6 ;  /* 0x000000ffff087224 */ /* 0x000fc600078e0006 */
[----:B------:R-:W-:-:S03]  /*0d80*/  LOP3.LUT R9, R9, 0x800fffff, R7, 0xf8, !PT ;  /* 0x800fffff09097812 */ /* 0x000fc600078ef807 */
[----:B------:R-:W-:-:S03]  /*0d90*/  DFMA R20, R16, -R2, 1 ;  /* 0x3ff000001014742b */ /* 0x000fc60000000802 */
[----:B------:R-:W-:-:S05]  /*0da0*/  @!P2 DFMA R8, R8, 2, -R18 ;  /* 0x400000000808a82b */ /* 0x000fca0000000812 */
[----:B------:R-:W-:Y:S01]  /*0db0*/  DFMA R16, R16, R20, R16 ;  /* 0x000000141010722b */ /* 0x000fe20000000010 */
[----:B------:R-:W-:Y:S01]  /*0dc0*/  MOV R21, R11 ;  /* 0x0000000b00157202 */ /* 0x000fe20000000f00 */
[----:B------:R-:W-:Y:S01]  /*0dd0*/  IMAD.MOV.U32 R20, RZ, RZ, R14 ;  /* 0x000000ffff147224 */ /* 0x000fe200078e000e */
[----:B------:R-:W-:Y:S02]  /*0de0*/  @!P0 LOP3.LUT R20, R3, 0x7ff00000, RZ, 0xc0, !PT ;  /* 0x7ff0000003148812 */ /* 0x000fe400078ec0ff */
[----:B------:R-:W-:-:S03]  /*0df0*/  @!P2 LOP3.LUT R21, R9, 0x7ff00000, RZ, 0xc0, !PT ;  /* 0x7ff000000915a812 */ /* 0x000fc600078ec0ff */
[----:B------:R-:W-:Y:S01]  /*0e00*/  DMUL R18, R16, R8 ;  /* 0x0000000810127228 */ /* 0x000fe20000000000 */
[----:B------:R-:W-:Y:S02]  /*0e10*/  VIADD R22, R20, 0xffffffff ;  /* 0xffffffff14167836 */ /* 0x000fe40000000000 */
[----:B------:R-:W-:-:S05]  /*0e20*/  VIADD R13, R21, 0xffffffff ;  /* 0xffffffff150d7836 */ /* 0x000fca0000000000 */
[----:B------:R-:W-:Y:S01]  /*0e30*/  ISETP.GT.U32.AND P0, PT, R13, 0x7feffffe, PT ;  /* 0x7feffffe0d00780c */ /* 0x000fe20003f04070 */
[----:B------:R-:W-:-:S03]  /*0e40*/  DFMA R14, R18, -R2, R8 ;  /* 0x80000002120e722b */ /* 0x000fc60000000008 */
[----:B------:R-:W-:-:S05]  /*0e50*/  ISETP.GT.U32.OR P0, PT, R22, 0x7feffffe, P0 ;  /* 0x7feffffe1600780c */ /* 0x000fca0000704470 */
[----:B------:R-:W-:-:S08]  /*0e60*/  DFMA R14, R16, R14, R18 ;  /* 0x0000000e100e722b */ /* 0x000fd00000000012 */
[----:B------:R-:W-:Y:S05]  /*0e70*/  @P0 BRA `(.L_x_14) ;  /* 0x00000000006c0947 */ /* 0x000fea0003800000 */
[----:B------:R-:W-:-:S04]  /*0e80*/  LOP3.LUT R16, R5, 0x7ff00000, RZ, 0xc0, !PT ;  /* 0x7ff0000005107812 */ /* 0x000fc800078ec0ff */
[CC--:B------:R-:W-:Y:S02]  /*0e90*/  VIADDMNMX R6, R11.reuse, -R16.reuse, 0xb9600000, !PT ;  /* 0xb96000000b067446 */ /* 0x0c0fe40007800910 */
[----:B------:R-:W-:Y:S02]  /*0ea0*/  ISETP.GE.U32.AND P0, PT, R11, R16, PT ;  /* 0x000000100b00720c */ /* 0x000fe40003f06070 */
[----:B------:R-:W-:Y:S02]  /*0eb0*/  VIMNMX R6, PT, PT, R6, 0x46a00000, PT ;  /* 0x46a0000006067848 */ /* 0x000fe40003fe0100 */
[----:B------:R-:W-:-:S05]  /*0ec0*/  SEL R11, R12, 0x63400000, !P0 ;  /* 0x634000000c0b7807 */ /* 0x000fca0004000000 */
[----:B------:R-:W-:Y:S02]  /*0ed0*/  IMAD.IADD R11, R6, 0x1, -R11 ;  /* 0x00000001060b7824 */ /* 0x000fe400078e0a0b */
[----:B------:R-:W-:Y:S02]  /*0ee0*/  IMAD.MOV.U32 R6, RZ, RZ, RZ ;  /* 0x000000ffff067224 */ /* 0x000fe400078e00ff */
[----:B------:R-:W-:-:S06]  /*0ef0*/  VIADD R7, R11, 0x7fe00000 ;  /* 0x7fe000000b077836 */ /* 0x000fcc0000000000 */
[----:B------:R-:W-:-:S10]  /*0f00*/  DMUL R12, R14, R6 ;  /* 0x000000060e0c7228 */ /* 0x000fd40000000000 */
[----:B------:R-:W-:-:S13]  /*0f10*/  FSETP.GTU.AND P0, PT, |R13|, 1.469367938527859385e-39, PT ;  /* 0x001000000d00780b */ /* 0x000fda0003f0c200 */
[----:B------:R-:W-:Y:S05]  /*0f20*/  @P0 BRA `(.L_x_15) ;  /* 0x0000000000940947 */ /* 0x000fea0003800000 */
[----:B------:R-:W-:Y:S01]  /*0f30*/  DFMA R2, R14, -R2, R8 ;  /* 0x800000020e02722b */ /* 0x000fe20000000008 */
[----:B------:R-:W-:-:S09]  /*0f40*/  MOV R6, RZ ;  /* 0x000000ff00067202 */ /* 0x000fd20000000f00 */
[C---:B------:R-:W-:Y:S02]  /*0f50*/  FSETP.NEU.AND P0, PT, R3.reuse, RZ, PT ;  /* 0x000000ff0300720b */ /* 0x040fe40003f0d000 */
[----:B------:R-:W-:-:S04]  /*0f60*/  LOP3.LUT R5, R3, 0x80000000, R5, 0x48, !PT ;  /* 0x8000000003057812 */ /* 0x000fc800078e4805 */
[----:B------:R-:W-:-:S07]  /*0f70*/  LOP3.LUT R7, R5, R7, RZ, 0xfc, !PT ;  /* 0x0000000705077212 */ /* 0x000fce00078efcff */
[----:B------:R-:W-:Y:S05]  /*0f80*/  @!P0 BRA `(.L_x_15) ;  /* 0x00000000007c8947 */ /* 0x000fea0003800000 */
[----:B------:R-:W-:Y:S01]  /*0f90*/  IMAD.MOV R3, RZ, RZ, -R11 ;  /* 0x000000ffff037224 */ /* 0x000fe200078e0a0b */
[----:B------:R-:W-:Y:S01]  /*0fa0*/  DMUL.RP R6, R14, R6 ;  /* 0x000000060e067228 */ /* 0x000fe20000008000 */
[----:B------:R-:W-:-:S06]  /*0fb0*/  IMAD.MOV.U32 R2, RZ, RZ, RZ ;  /* 0x000000ffff027224 */ /* 0x000fcc00078e00ff */
[----:B------:R-:W-:-:S03]  /*0fc0*/  DFMA R2, R12, -R2, R14 ;  /* 0x800000020c02722b */ /* 0x000fc6000000000e */
[----:B------:R-:W-:-:S03]  /*0fd0*/  LOP3.LUT R5, R7, R5, RZ, 0x3c, !PT ;  /* 0x0000000507057212 */ /* 0x000fc600078e3cff */
[----:B------:R-:W-:-:S04]  /*0fe0*/  IADD3 R2, PT, PT, -R11, -0x43300000, RZ ;  /* 0xbcd000000b027810 */ /* 0x000fc80007ffe1ff */
[----:B------:R-:W-:-:S04]  /*0ff0*/  FSETP.NEU.AND P0, PT, |R3|, R2, PT ;  /* 0x000000020300720b */ /* 0x000fc80003f0d200 */
[----:B------:R-:W-:Y:S02]  /*1000*/  FSEL R12, R6, R12, !P0 ;  /* 0x0000000c060c7208 */ /* 0x000fe40004000000 */
[----:B------:R-:W-:Y:S01]  /*1010*/  FSEL R13, R5, R13, !P0 ;  /* 0x0000000d050d7208 */ /* 0x000fe20004000000 */
[----:B------:R-:W-:Y:S06]  /*1020*/  BRA `(.L_x_15) ;  /* 0x0000000000547947 */ /* 0x000fec0003800000 */
.L_x_14:
[----:B------:R-:W-:-:S14]  /*1030*/  DSETP.NAN.AND P0, PT, R6, R6, PT ;  /* 0x000000060600722a */ /* 0x000fdc0003f08000 */
[----:B------:R-:W-:Y:S05]  /*1040*/  @P0 BRA `(.L_x_16) ;  /* 0x0000000000440947 */ /* 0x000fea0003800000 */
[----:B------:R-:W-:-:S14]  /*1050*/  DSETP.NAN.AND P0, PT, R4, R4, PT ;  /* 0x000000040400722a */ /* 0x000fdc0003f08000 */
[----:B------:R-:W-:Y:S05]  /*1060*/  @P0 BRA `(.L_x_17) ;  /* 0x0000000000300947 */ /* 0x000fea0003800000 */
[----:B------:R-:W-:Y:S01]  /*1070*/  ISETP.NE.AND P0, PT, R21, R20, PT ;  /* 0x000000141500720c */ /* 0x000fe20003f05270 */
[----:B------:R-:W-:Y:S02]  /*1080*/  IMAD.MOV.U32 R12, RZ, RZ, 0x0 ;  /* 0x00000000ff0c7424 */ /* 0x000fe400078e00ff */
[----:B------:R-:W-:-:S10]  /*1090*/  IMAD.MOV.U32 R13, RZ, RZ, -0x80000 ;  /* 0xfff80000ff0d7424 */ /* 0x000fd400078e00ff */
[----:B------:R-:W-:Y:S05]  /*10a0*/  @!P0 BRA `(.L_x_15) ;  /* 0x0000000000348947 */ /* 0x000fea0003800000 */
[----:B------:R-:W-:Y:S02]  /*10b0*/  ISETP.NE.AND P0, PT, R21, 0x7ff00000, PT ;  /* 0x7ff000001500780c */ /* 0x000fe40003f05270 */
[----:B------:R-:W-:Y:S02]  /*10c0*/  LOP3.LUT R13, R7, 0x80000000, R5, 0x48, !PT ;  /* 0x80000000070d7812 */ /* 0x000fe400078e4805 */
[----:B------:R-:W-:-:S13]  /*10d0*/  ISETP.EQ.OR P0, PT, R20, RZ, !P0 ;  /* 0x000000ff1400720c */ /* 0x000fda0004702670 */
[----:B------:R-:W-:Y:S01]  /*10e0*/  @P0 LOP3.LUT R2, R13, 0x7ff00000, RZ, 0xfc, !PT ;  /* 0x7ff000000d020812 */ /* 0x000fe200078efcff */
[----:B------:R-:W-:Y:S02]  /*10f0*/  @!P0 IMAD.MOV.U32 R12, RZ, RZ, RZ ;  /* 0x000000ffff0c8224 */ /* 0x000fe400078e00ff */
[----:B------:R-:W-:Y:S01]  /*1100*/  @P0 IMAD.MOV.U32 R12, RZ, RZ, RZ ;  /* 0x000000ffff0c0224 */ /* 0x000fe200078e00ff */
[----:B------:R-:W-:Y:S01]  /*1110*/  @P0 MOV R13, R2 ;  /* 0x00000002000d0202 */ /* 0x000fe20000000f00 */
[----:B------:R-:W-:Y:S06]  /*1120*/  BRA `(.L_x_15) ;  /* 0x0000000000147947 */ /* 0x000fec0003800000 */
.L_x_17:
[----:B------:R-:W-:Y:S01]  /*1130*/  LOP3.LUT R13, R5, 0x80000, RZ, 0xfc, !PT ;  /* 0x00080000050d7812 */ /* 0x000fe200078efcff */
[----:B------:R-:W-:Y:S01]  /*1140*/  IMAD.MOV.U32 R12, RZ, RZ, R4 ;  /* 0x000000ffff0c7224 */ /* 0x000fe200078e0004 */
[----:B------:R-:W-:Y:S06]  /*1150*/  BRA `(.L_x_15) ;  /* 0x0000000000087947 */ /* 0x000fec0003800000 */
.L_x_16:
[----:B------:R-:W-:Y:S01]  /*1160*/  LOP3.LUT R13, R7, 0x80000, RZ, 0xfc, !PT ;  /* 0x00080000070d7812 */ /* 0x000fe200078efcff */
[----:B------:R-:W-:-:S07]  /*1170*/  IMAD.MOV.U32 R12, RZ, RZ, R6 ;  /* 0x000000ffff0c7224 */ /* 0x000fce00078e0006 */
.L_x_15:
[----:B------:R-:W-:Y:S05]  /*1180*/  BSYNC.RECONVERGENT B2 ;  /* 0x0000000000027941 */ /* 0x000fea0003800200 */
.L_x_13:
[----:B------:R-:W-:Y:S02]  /*1190*/  IMAD.MOV.U32 R11, RZ, RZ, 0x0 ;  /* 0x00000000ff0b7424 */ /* 0x000fe400078e00ff */
[----:B------:R-:W-:Y:S02]  /*11a0*/  IMAD.MOV.U32 R2, RZ, RZ, R12 ;  /* 0x000000ffff027224 */ /* 0x000fe400078e000c */
[----:B------:R-:W-:Y:S01]  /*11b0*/  IMAD.MOV.U32 R3, RZ, RZ, R13 ;  /* 0x000000ffff037224 */ /* 0x000fe200078e000d */
[----:B------:R-:W-:Y:S06]  /*11c0*/  RET.REL.NODEC R10 `(_Z4calcPiS_) ;  /* 0xffffffec0a8c7950 */ /* 0x000fec0003c3ffff */
.L_x_18:
[----:B------:R-:W-:-:S00]  /*11d0*/  BRA `(.L_x_18) ;  /* 0xfffffffc00fc7947 */ /* 0x000fc0000383ffff */
[----:B------:R-:W-:-:S00]  /*11e0*/  NOP ;  /* 0x0000000000007918 */ /* 0x000fc00000000000 */
        /* <DEDUP_REMOVED lines=9> */
.L_x_19:


//--------------------- .nv.shared.reserved.0     --------------------------
	.section	.nv.shared.reserved.0,"aw",@nobits
	.weak		__nv_reservedSMEM_offset_0_alias
	.size		__nv_reservedSMEM_offset_0_alias, 0, 64
	.other		__nv_reservedSMEM_offset_0_alias,@"STO_CUDA_RESERVED_SHARED STV_DEFAULT"
__nv_reservedSMEM_offset_0_alias:
	.zero		0
	.zero		64


//--------------------- .nv.constant0._Z4calcPiS_ --------------------------
	.section	.nv.constant0._Z4calcPiS_,"a",@progbits
	.sectionflags	@""
	.align	4
.nv.constant0._Z4calcPiS_:
	.zero		912


//--------------------- SYMBOLS --------------------------

	.type		.nv.reservedSmem.offset0,@object
	.size		.nv.reservedSmem.offset0,0x4
